//
// Generated by NVIDIA NVVM Compiler
//
// Compiler Build ID: CL-36424714
// Cuda compilation tools, release 13.0, V13.0.88
// Based on NVVM 20.0.0
//

.version 9.0
.target sm_100
.address_size 64

	// .globl	_Z9mulKernelPiPKiS1_i

.visible .entry _Z9mulKernelPiPKiS1_i(
	.param .u64 .ptr .align 1 _Z9mulKernelPiPKiS1_i_param_0,
	.param .u64 .ptr .align 1 _Z9mulKernelPiPKiS1_i_param_1,
	.param .u64 .ptr .align 1 _Z9mulKernelPiPKiS1_i_param_2,
	.param .u32 _Z9mulKernelPiPKiS1_i_param_3
)
{
	.reg .pred 	%p<10>;
	.reg .b32 	%r<104>;
	.reg .b64 	%rd<39>;

	ld.param.u64 	%rd3, [_Z9mulKernelPiPKiS1_i_param_0];
	ld.param.u64 	%rd4, [_Z9mulKernelPiPKiS1_i_param_1];
	ld.param.u64 	%rd5, [_Z9mulKernelPiPKiS1_i_param_2];
	ld.param.u32 	%r32, [_Z9mulKernelPiPKiS1_i_param_3];
	cvta.to.global.u64 	%rd1, %rd5;
	cvta.to.global.u64 	%rd2, %rd4;
	mov.u32 	%r1, %tid.x;
	mov.u32 	%r2, %tid.y;
	max.s32 	%r33, %r1, %r2;
	setp.ge.s32 	%p1, %r33, %r32;
	@%p1 bra 	$L__BB0_13;
	mul.lo.s32 	%r3, %r32, %r2;
	add.s32 	%r36, %r32, -1;
	and.b32  	%r4, %r32, 7;
	setp.lt.u32 	%p2, %r36, 7;
	mov.b32 	%r98, 0;
	mov.u32 	%r103, %r98;
	@%p2 bra 	$L__BB0_4;
	and.b32  	%r98, %r32, -8;
	neg.s32 	%r92, %r98;
	shl.b32 	%r7, %r32, 3;
	mov.b32 	%r103, 0;
	mul.wide.s32 	%rd10, %r32, 4;
	mov.u32 	%r90, %r3;
	mov.u32 	%r91, %r1;
$L__BB0_3:
	.pragma "nounroll";
	mul.wide.s32 	%rd6, %r90, 4;
	add.s64 	%rd7, %rd2, %rd6;
	ld.global.u32 	%r38, [%rd7];
	mul.wide.s32 	%rd8, %r91, 4;
	add.s64 	%rd9, %rd1, %rd8;
	ld.global.u32 	%r39, [%rd9];
	mad.lo.s32 	%r40, %r39, %r38, %r103;
	ld.global.u32 	%r41, [%rd7+4];
	add.s64 	%rd11, %rd9, %rd10;
	ld.global.u32 	%r42, [%rd11];
	mad.lo.s32 	%r43, %r42, %r41, %r40;
	ld.global.u32 	%r44, [%rd7+8];
	add.s64 	%rd12, %rd11, %rd10;
	ld.global.u32 	%r45, [%rd12];
	mad.lo.s32 	%r46, %r45, %r44, %r43;
	ld.global.u32 	%r47, [%rd7+12];
	add.s64 	%rd13, %rd12, %rd10;
	ld.global.u32 	%r48, [%rd13];
	mad.lo.s32 	%r49, %r48, %r47, %r46;
	ld.global.u32 	%r50, [%rd7+16];
	add.s64 	%rd14, %rd13, %rd10;
	ld.global.u32 	%r51, [%rd14];
	mad.lo.s32 	%r52, %r51, %r50, %r49;
	ld.global.u32 	%r53, [%rd7+20];
	add.s64 	%rd15, %rd14, %rd10;
	ld.global.u32 	%r54, [%rd15];
	mad.lo.s32 	%r55, %r54, %r53, %r52;
	ld.global.u32 	%r56, [%rd7+24];
	add.s64 	%rd16, %rd15, %rd10;
	ld.global.u32 	%r57, [%rd16];
	mad.lo.s32 	%r58, %r57, %r56, %r55;
	ld.global.u32 	%r59, [%rd7+28];
	add.s64 	%rd17, %rd16, %rd10;
	ld.global.u32 	%r60, [%rd17];
	mad.lo.s32 	%r103, %r60, %r59, %r58;
	add.s32 	%r92, %r92, 8;
	add.s32 	%r91, %r91, %r7;
	add.s32 	%r90, %r90, 8;
	setp.ne.s32 	%p3, %r92, 0;
	@%p3 bra 	$L__BB0_3;
$L__BB0_4:
	setp.eq.s32 	%p4, %r4, 0;
	@%p4 bra 	$L__BB0_12;
	and.b32  	%r19, %r32, 3;
	setp.lt.u32 	%p5, %r4, 4;
	@%p5 bra 	$L__BB0_7;
	add.s32 	%r62, %r98, %r3;
	mul.wide.s32 	%rd18, %r62, 4;
	add.s64 	%rd19, %rd2, %rd18;
	ld.global.u32 	%r63, [%rd19];
	mad.lo.s32 	%r64, %r98, %r32, %r1;
	mul.wide.s32 	%rd20, %r64, 4;
	add.s64 	%rd21, %rd1, %rd20;
	ld.global.u32 	%r65, [%rd21];
	mad.lo.s32 	%r66, %r65, %r63, %r103;
	ld.global.u32 	%r67, [%rd19+4];
	mul.wide.s32 	%rd22, %r32, 4;
	add.s64 	%rd23, %rd21, %rd22;
	ld.global.u32 	%r68, [%rd23];
	mad.lo.s32 	%r69, %r68, %r67, %r66;
	ld.global.u32 	%r70, [%rd19+8];
	add.s64 	%rd24, %rd23, %rd22;
	ld.global.u32 	%r71, [%rd24];
	mad.lo.s32 	%r72, %r71, %r70, %r69;
	ld.global.u32 	%r73, [%rd19+12];
	add.s64 	%rd25, %rd24, %rd22;
	ld.global.u32 	%r74, [%rd25];
	mad.lo.s32 	%r103, %r74, %r73, %r72;
	add.s32 	%r98, %r98, 4;
$L__BB0_7:
	setp.eq.s32 	%p6, %r19, 0;
	@%p6 bra 	$L__BB0_12;
	setp.eq.s32 	%p7, %r19, 1;
	@%p7 bra 	$L__BB0_10;
	add.s32 	%r76, %r98, %r3;
	mul.wide.s32 	%rd26, %r76, 4;
	add.s64 	%rd27, %rd2, %rd26;
	ld.global.u32 	%r77, [%rd27];
	mad.lo.s32 	%r78, %r98, %r32, %r1;
	mul.wide.s32 	%rd28, %r78, 4;
	add.s64 	%rd29, %rd1, %rd28;
	ld.global.u32 	%r79, [%rd29];
	mad.lo.s32 	%r80, %r79, %r77, %r103;
	ld.global.u32 	%r81, [%rd27+4];
	mul.wide.s32 	%rd30, %r32, 4;
	add.s64 	%rd31, %rd29, %rd30;
	ld.global.u32 	%r82, [%rd31];
	mad.lo.s32 	%r103, %r82, %r81, %r80;
	add.s32 	%r98, %r98, 2;
$L__BB0_10:
	and.b32  	%r83, %r32, 1;
	setp.eq.b32 	%p8, %r83, 1;
	not.pred 	%p9, %p8;
	@%p9 bra 	$L__BB0_12;
	add.s32 	%r84, %r98, %r3;
	mul.wide.s32 	%rd32, %r84, 4;
	add.s64 	%rd33, %rd2, %rd32;
	ld.global.u32 	%r85, [%rd33];
	mad.lo.s32 	%r86, %r98, %r32, %r1;
	mul.wide.s32 	%rd34, %r86, 4;
	add.s64 	%rd35, %rd1, %rd34;
	ld.global.u32 	%r87, [%rd35];
	mad.lo.s32 	%r103, %r87, %r85, %r103;
$L__BB0_12:
	mov.u32 	%r88, %ntid.x;
	mad.lo.s32 	%r89, %r2, %r88, %r1;
	cvta.to.global.u64 	%rd36, %rd3;
	mul.wide.u32 	%rd37, %r89, 4;
	add.s64 	%rd38, %rd36, %rd37;
	st.global.u32 	[%rd38], %r103;
$L__BB0_13:
	ret;

}


// ===== COMPILED SASS (sm_100) =====

	.target	sm_100

	.elftype	@"ET_EXEC"


//--------------------- .note.nv.tkinfo           --------------------------
	.section	.note.nv.tkinfo,"",@"SHT_NOTE"
	.sectionflags	@"SHF_NOTE_NV_TKINFO"
	.tkinfo
        /*0018*/ 	.word	0x00000002
        /*0030*/ 	.string	""
        /*0030*/ 	.string	"ptxas"
        /*0030*/ 	.string	"Cuda compilation tools, release 13.0, V13.0.88"
        /*0030*/ 	.string	"Build cuda_13.0.r13.0/compiler.36424714_0"
        /*0030*/ 	.string	"-arch sm_100 -m 64 "



//--------------------- .note.nv.cuinfo           --------------------------
	.section	.note.nv.cuinfo,"",@"SHT_NOTE"
	.sectionflags	@"SHF_NOTE_NV_CUINFO"
        /*0018*/ 	.short	0x0002
        /*001a*/ 	.short	0x0064
        /*001c*/ 	.short	0x0082
	.zero		2


//--------------------- .nv.info                  --------------------------
	.section	.nv.info,"",@"SHT_CUDA_INFO"
	.align	4


	//----- nvinfo : EIATTR_REGCOUNT
	.align		4
        /*0000*/ 	.byte	0x04, 0x2f
        /*0002*/ 	.short	(.L_1 - .L_0)
	.align		4
.L_0:
        /*0004*/ 	.word	index@(_Z9mulKernelPiPKiS1_i)
        /*0008*/ 	.word	0x00000020


	//----- nvinfo : EIATTR_FRAME_SIZE
	.align		4
.L_1:
        /*000c*/ 	.byte	0x04, 0x11
        /*000e*/ 	.short	(.L_3 - .L_2)
	.align		4
.L_2:
        /*0010*/ 	.word	index@(_Z9mulKernelPiPKiS1_i)
        /*0014*/ 	.word	0x00000000


	//----- nvinfo : EIATTR_MIN_STACK_SIZE
	.align		4
.L_3:
        /*0018*/ 	.byte	0x04, 0x12
        /*001a*/ 	.short	(.L_5 - .L_4)
	.align		4
.L_4:
        /*001c*/ 	.word	index@(_Z9mulKernelPiPKiS1_i)
        /*0020*/ 	.word	0x00000000
.L_5:


//--------------------- .nv.compat                --------------------------
	.section	.nv.compat,"",@"SHT_CUDA_COMPAT_INFO"
	.align	4
        /*0000*/ 	.byte	0x02, 0x09, 0x00, 0x00, 0x02, 0x02, 0x01, 0x00, 0x02, 0x05, 0x05, 0x00, 0x03, 0x07, 0x01, 0x01
        /*0010*/ 	.byte	0x02, 0x03, 0x00, 0x00, 0x02, 0x06, 0x01, 0x00, 0x04, 0x0b, 0x08, 0x00, 0x09, 0x00, 0x00, 0x00
        /*0020*/ 	.byte	0x00, 0x00, 0x00, 0x00


//--------------------- .nv.info._Z9mulKernelPiPKiS1_i --------------------------
	.section	.nv.info._Z9mulKernelPiPKiS1_i,"",@"SHT_CUDA_INFO"
	.sectionflags	@""
	.align	4


	//----- nvinfo : EIATTR_CUDA_API_VERSION
	.align		4
        /*0000*/ 	.byte	0x04, 0x37
        /*0002*/ 	.short	(.L_7 - .L_6)
.L_6:
        /*0004*/ 	.word	0x00000082


	//----- nvinfo : EIATTR_KPARAM_INFO
	.align		4
.L_7:
        /*0008*/ 	.byte	0x04, 0x17
        /*000a*/ 	.short	(.L_9 - .L_8)
.L_8:
        /*000c*/ 	.word	0x00000000
        /*0010*/ 	.short	0x0003
        /*0012*/ 	.short	0x0018
        /*0014*/ 	.byte	0x00, 0xf0, 0x11, 0x00


	//----- nvinfo : EIATTR_KPARAM_INFO
	.align		4
.L_9:
        /*0018*/ 	.byte	0x04, 0x17
        /*001a*/ 	.short	(.L_11 - .L_10)
.L_10:
        /*001c*/ 	.word	0x00000000
        /*0020*/ 	.short	0x0002
        /*0022*/ 	.short	0x0010
        /*0024*/ 	.byte	0x00, 0xf5, 0x21, 0x00


	//----- nvinfo : EIATTR_KPARAM_INFO
	.align		4
.L_11:
        /*0028*/ 	.byte	0x04, 0x17
        /*002a*/ 	.short	(.L_13 - .L_12)
.L_12:
        /*002c*/ 	.word	0x00000000
        /*0030*/ 	.short	0x0001
        /*0032*/ 	.short	0x0008
        /*0034*/ 	.byte	0x00, 0xf5, 0x21, 0x00


	//----- nvinfo : EIATTR_KPARAM_INFO
	.align		4
.L_13:
        /*0038*/ 	.byte	0x04, 0x17
        /*003a*/ 	.short	(.L_15 - .L_14)
.L_14:
        /*003c*/ 	.word	0x00000000
        /*0040*/ 	.short	0x0000
        /*0042*/ 	.short	0x0000
        /*0044*/ 	.byte	0x00, 0xf5, 0x21, 0x00


	//----- nvinfo : EIATTR_SPARSE_MMA_MASK
	.align		4
.L_15:
        /*0048*/ 	.byte	0x03, 0x50
        /*004a*/ 	.short	0x0000


	//----- nvinfo : EIATTR_MAXREG_COUNT
	.align		4
        /*004c*/ 	.byte	0x03, 0x1b
        /*004e*/ 	.short	0x00ff


	//----- nvinfo : EIATTR_MERCURY_ISA_VERSION
	.align		4
        /*0050*/ 	.byte	0x03, 0x5f
        /*0052*/ 	.short	0x0101


	//----- nvinfo : EIATTR_VRC_CTA_INIT_COUNT
	.align		4
        /*0054*/ 	.byte	0x02, 0x4a
	.zero		1
	.zero		1


	//----- nvinfo : EIATTR_EXIT_INSTR_OFFSETS
	.align		4
        /*0058*/ 	.byte	0x04, 0x1c
        /*005a*/ 	.short	(.L_17 - .L_16)


	//   ....[0]....
.L_16:
        /*005c*/ 	.word	0x00000060


	//   ....[1]....
        /*0060*/ 	.word	0x00000780


	//----- nvinfo : EIATTR_CBANK_PARAM_SIZE
	.align		4
.L_17:
        /*0064*/ 	.byte	0x03, 0x19
        /*0066*/ 	.short	0x001c


	//----- nvinfo : EIATTR_PARAM_CBANK
	.align		4
        /*0068*/ 	.byte	0x04, 0x0a
        /*006a*/ 	.short	(.L_19 - .L_18)
	.align		4
.L_18:
        /*006c*/ 	.word	index@(.nv.constant0._Z9mulKernelPiPKiS1_i)
        /*0070*/ 	.short	0x0380
        /*0072*/ 	.short	0x001c


	//----- nvinfo : EIATTR_SW_WAR
	.align		4
.L_19:
        /*0074*/ 	.byte	0x04, 0x36
        /*0076*/ 	.short	(.L_21 - .L_20)
.L_20:
        /*0078*/ 	.word	0x00000008
.L_21:


//--------------------- .nv.callgraph             --------------------------
	.section	.nv.callgraph,"",@"SHT_CUDA_CALLGRAPH"
	.align	4
	.sectionentsize	8
	.align		4
        /*0000*/ 	.word	0x00000000
	.align		4
        /*0004*/ 	.word	0xffffffff
	.align		4
        /*0008*/ 	.word	0x00000000
	.align		4
        /*000c*/ 	.word	0xfffffffe
	.align		4
        /*0010*/ 	.word	0x00000000
	.align		4
        /*0014*/ 	.word	0xfffffffd
	.align		4
        /*0018*/ 	.word	0x00000000
	.align		4
        /*001c*/ 	.word	0xfffffffc


//--------------------- .text._Z9mulKernelPiPKiS1_i --------------------------
	.section	.text._Z9mulKernelPiPKiS1_i,"ax",@progbits
	.align	128
        .global         _Z9mulKernelPiPKiS1_i
        .type           _Z9mulKernelPiPKiS1_i,@function
        .size           _Z9mulKernelPiPKiS1_i,(.L_x_5 - _Z9mulKernelPiPKiS1_i)
        .other          _Z9mulKernelPiPKiS1_i,@"STO_CUDA_ENTRY STV_DEFAULT"
_Z9mulKernelPiPKiS1_i:
.text._Z9mulKernelPiPKiS1_i:
[----:B------:R-:W-:Y:S01]  /*0000*/  LDC R1, c[0x0][0x37c] ;  /* 0x0000df00ff017b82 */ /* 0x000fe20000000800 */
[----:B------:R-:W0:Y:S07]  /*0010*/  S2R R0, SR_TID.X ;  /* 0x0000000000007919 */ /* 0x000e2e0000002100 */
[----:B------:R-:W1:Y:S01]  /*0020*/  LDC R17, c[0x0][0x398] ;  /* 0x0000e600ff117b82 */ /* 0x000e620000000800 */
[----:B------:R-:W0:Y:S02]  /*0030*/  S2R R15, SR_TID.Y ;  /* 0x00000000000f7919 */ /* 0x000e240000002200 */
[----:B0-----:R-:W-:-:S04]  /*0040*/  VIMNMX R2, PT, PT, R0, R15, !PT ;  /* 0x0000000f00027248 */ /* 0x001fc80007fe0100 */
[----:B-1----:R-:W-:-:S13]  /*0050*/  ISETP.GE.AND P0, PT, R2, R17, PT ;  /* 0x000000110200720c */ /* 0x002fda0003f06270 */
[----:B------:R-:W-:Y:S05]  /*0060*/  @P0 EXIT ;  /* 0x000000000000094d */ /* 0x000fea0003800000 */
[C---:B------:R-:W-:Y:S01]  /*0070*/  IADD3 R2, PT, PT, R17.reuse, -0x1, RZ ;  /* 0xffffffff11027810 */ /* 0x040fe20007ffe0ff */
[----:B------:R-:W0:Y:S01]  /*0080*/  LDCU.64 UR6, c[0x0][0x358] ;  /* 0x00006b00ff0677ac */ /* 0x000e220008000a00 */
[----:B------:R-:W-:Y:S01]  /*0090*/  LOP3.LUT R25, R17, 0x7, RZ, 0xc0, !PT ;  /* 0x0000000711197812 */ /* 0x000fe200078ec0ff */
[----:B------:R-:W-:Y:S01]  /*00a0*/  HFMA2 R19, -RZ, RZ, 0, 0 ;  /* 0x00000000ff137431 */ /* 0x000fe200000001ff */
[----:B------:R-:W-:Y:S01]  /*00b0*/  ISETP.GE.U32.AND P1, PT, R2, 0x7, PT ;  /* 0x000000070200780c */ /* 0x000fe20003f26070 */
[----:B------:R-:W-:Y:S01]  /*00c0*/  IMAD R14, R15, R17, RZ ;  /* 0x000000110f0e7224 */ /* 0x000fe200078e02ff */
[----:B------:R-:W-:Y:S02]  /*00d0*/  ISETP.NE.AND P0, PT, R25, RZ, PT ;  /* 0x000000ff1900720c */ /* 0x000fe40003f05270 */
[----:B------:R-:W-:-:S09]  /*00e0*/  MOV R26, RZ ;  /* 0x000000ff001a7202 */ /* 0x000fd20000000f00 */
[----:B------:R-:W-:Y:S05]  /*00f0*/  @!P1 BRA `(.L_x_0) ;  /* 0x0000000000b49947 */ /* 0x000fea0003800000 */
[----:B------:R-:W-:Y:S02]  /*0100*/  LOP3.LUT R19, R17, 0xfffffff8, RZ, 0xc0, !PT ;  /* 0xfffffff811137812 */ /* 0x000fe400078ec0ff */
[----:B------:R-:W-:Y:S02]  /*0110*/  MOV R26, RZ ;  /* 0x000000ff001a7202 */ /* 0x000fe40000000f00 */
[----:B------:R-:W-:Y:S02]  /*0120*/  MOV R18, R14 ;  /* 0x0000000e00127202 */ /* 0x000fe40000000f00 */
[----:B------:R-:W-:Y:S02]  /*0130*/  MOV R16, R0 ;  /* 0x0000000000107202 */ /* 0x000fe40000000f00 */
[----:B------:R-:W-:-:S07]  /*0140*/  IADD3 R20, PT, PT, -R19, RZ, RZ ;  /* 0x000000ff13147210 */ /* 0x000fce0007ffe1ff */
.L_x_1:
[----:B------:R-:W1:Y:S08]  /*0150*/  LDC.64 R2, c[0x0][0x388] ;  /* 0x0000e200ff027b82 */ /* 0x000e700000000a00 */
[----:B------:R-:W2:Y:S01]  /*0160*/  LDC.64 R12, c[0x0][0x390] ;  /* 0x0000e400ff0c7b82 */ /* 0x000ea20000000a00 */
[----:B-1----:R-:W-:-:S05]  /*0170*/  IMAD.WIDE R2, R18, 0x4, R2 ;  /* 0x0000000412027825 */ /* 0x002fca00078e0202 */
[----:B0-----:R-:W3:Y:S01]  /*0180*/  LDG.E R28, desc[UR6][R2.64] ;  /* 0x00000006021c7981 */ /* 0x001ee2000c1e1900 */
[----:B--2---:R-:W-:-:S03]  /*0190*/  IMAD.WIDE R12, R16, 0x4, R12 ;  /* 0x00000004100c7825 */ /* 0x004fc600078e020c */
[----:B------:R-:W2:Y:S04]  /*01a0*/  LDG.E R22, desc[UR6][R2.64+0x4] ;  /* 0x0000040602167981 */ /* 0x000ea8000c1e1900 */
[----:B------:R0:W3:Y:S04]  /*01b0*/  LDG.E R23, desc[UR6][R12.64] ;  /* 0x000000060c177981 */ /* 0x0000e8000c1e1900 */
[----:B------:R-:W4:Y:S04]  /*01c0*/  LDG.E R27, desc[UR6][R2.64+0x8] ;  /* 0x00000806021b7981 */ /* 0x000f28000c1e1900 */
[----:B------:R-:W5:Y:S01]  /*01d0*/  LDG.E R29, desc[UR6][R2.64+0xc] ;  /* 0x00000c06021d7981 */ /* 0x000f62000c1e1900 */
[----:B0-----:R-:W-:-:S05]  /*01e0*/  IMAD.WIDE R12, R17, 0x4, R12 ;  /* 0x00000004110c7825 */ /* 0x001fca00078e020c */
[----:B------:R0:W2:Y:S01]  /*01f0*/  LDG.E R21, desc[UR6][R12.64] ;  /* 0x000000060c157981 */ /* 0x0000a2000c1e1900 */
[----:B------:R-:W-:-:S05]  /*0200*/  IMAD.WIDE R4, R17, 0x4, R12 ;  /* 0x0000000411047825 */ /* 0x000fca00078e020c */
[----:B------:R1:W4:Y:S01]  /*0210*/  LDG.E R24, desc[UR6][R4.64] ;  /* 0x0000000604187981 */ /* 0x000322000c1e1900 */
[----:B------:R-:W-:-:S04]  /*0220*/  IMAD.WIDE R6, R17, 0x4, R4 ;  /* 0x0000000411067825 */ /* 0x000fc800078e0204 */
[C---:B------:R-:W-:Y:S02]  /*0230*/  IMAD.WIDE R8, R17.reuse, 0x4, R6 ;  /* 0x0000000411087825 */ /* 0x040fe400078e0206 */
[----:B------:R-:W5:Y:S02]  /*0240*/  LDG.E R6, desc[UR6][R6.64] ;  /* 0x0000000606067981 */ /* 0x000f64000c1e1900 */
[C---:B------:R-:W-:Y:S02]  /*0250*/  IMAD.WIDE R10, R17.reuse, 0x4, R8 ;  /* 0x00000004110a7825 */ /* 0x040fe400078e0208 */
[----:B------:R-:W5:Y:S02]  /*0260*/  LDG.E R8, desc[UR6][R8.64] ;  /* 0x0000000608087981 */ /* 0x000f64000c1e1900 */
[C---:B0-----:R-:W-:Y:S02]  /*0270*/  IMAD.WIDE R12, R17.reuse, 0x4, R10 ;  /* 0x00000004110c7825 */ /* 0x041fe400078e020a */
[----:B------:R-:W5:Y:S04]  /*0280*/  LDG.E R7, desc[UR6][R2.64+0x14] ;  /* 0x0000140602077981 */ /* 0x000f68000c1e1900 */
[----:B------:R-:W5:Y:S01]  /*0290*/  LDG.E R10, desc[UR6][R10.64] ;  /* 0x000000060a0a7981 */ /* 0x000f62000c1e1900 */
[----:B-1----:R-:W-:-:S03]  /*02a0*/  IMAD.WIDE R4, R17, 0x4, R12 ;  /* 0x0000000411047825 */ /* 0x002fc600078e020c */
[----:B------:R-:W5:Y:S04]  /*02b0*/  LDG.E R9, desc[UR6][R2.64+0x18] ;  /* 0x0000180602097981 */ /* 0x000f68000c1e1900 */
[----:B------:R-:W5:Y:S04]  /*02c0*/  LDG.E R4, desc[UR6][R4.64] ;  /* 0x0000000604047981 */ /* 0x000f68000c1e1900 */
[----:B------:R-:W5:Y:S01]  /*02d0*/  LDG.E R11, desc[UR6][R2.64+0x1c] ;  /* 0x00001c06020b7981 */ /* 0x000f62000c1e1900 */
[----:B---3--:R-:W-:-:S03]  /*02e0*/  IMAD R23, R28, R23, R26 ;  /* 0x000000171c177224 */ /* 0x008fc600078e021a */
[----:B------:R-:W3:Y:S04]  /*02f0*/  LDG.E R26, desc[UR6][R2.64+0x10] ;  /* 0x00001006021a7981 */ /* 0x000ee8000c1e1900 */
[----:B------:R-:W3:Y:S01]  /*0300*/  LDG.E R28, desc[UR6][R12.64] ;  /* 0x000000060c1c7981 */ /* 0x000ee2000c1e1900 */
[----:B------:R-:W-:Y:S01]  /*0310*/  IADD3 R20, PT, PT, R20, 0x8, RZ ;  /* 0x0000000814147810 */ /* 0x000fe20007ffe0ff */
[----:B--2---:R-:W-:-:S03]  /*0320*/  IMAD R21, R22, R21, R23 ;  /* 0x0000001516157224 */ /* 0x004fc600078e0217 */
[----:B------:R-:W-:Y:S01]  /*0330*/  ISETP.NE.AND P1, PT, R20, RZ, PT ;  /* 0x000000ff1400720c */ /* 0x000fe20003f25270 */
[----:B----4-:R-:W-:-:S04]  /*0340*/  IMAD R21, R27, R24, R21 ;  /* 0x000000181b157224 */ /* 0x010fc800078e0215 */
[----:B-----5:R-:W-:Y:S01]  /*0350*/  IMAD R21, R29, R6, R21 ;  /* 0x000000061d157224 */ /* 0x020fe200078e0215 */
[----:B------:R-:W-:Y:S02]  /*0360*/  IADD3 R18, PT, PT, R18, 0x8, RZ ;  /* 0x0000000812127810 */ /* 0x000fe40007ffe0ff */
[----:B------:R-:W-:Y:S01]  /*0370*/  LEA R16, R17, R16, 0x3 ;  /* 0x0000001011107211 */ /* 0x000fe200078e18ff */
[----:B---3--:R-:W-:-:S04]  /*0380*/  IMAD R8, R26, R8, R21 ;  /* 0x000000081a087224 */ /* 0x008fc800078e0215 */
[----:B------:R-:W-:-:S04]  /*0390*/  IMAD R7, R7, R10, R8 ;  /* 0x0000000a07077224 */ /* 0x000fc800078e0208 */
[----:B------:R-:W-:-:S04]  /*03a0*/  IMAD R7, R9, R28, R7 ;  /* 0x0000001c09077224 */ /* 0x000fc800078e0207 */
[----:B------:R-:W-:Y:S01]  /*03b0*/  IMAD R26, R11, R4, R7 ;  /* 0x000000040b1a7224 */ /* 0x000fe200078e0207 */
[----:B------:R-:W-:Y:S06]  /*03c0*/  @P1 BRA `(.L_x_1) ;  /* 0xfffffffc00601947 */ /* 0x000fec000383ffff */
.L_x_0:
[----:B------:R-:W-:Y:S05]  /*03d0*/  @!P0 BRA `(.L_x_2) ;  /* 0x0000000000d48947 */ /* 0x000fea0003800000 */
[----:B------:R-:W-:Y:S02]  /*03e0*/  ISETP.GE.U32.AND P0, PT, R25, 0x4, PT ;  /* 0x000000041900780c */ /* 0x000fe40003f06070 */
[----:B------:R-:W-:-:S04]  /*03f0*/  LOP3.LUT R16, R17, 0x3, RZ, 0xc0, !PT ;  /* 0x0000000311107812 */ /* 0x000fc800078ec0ff */
[----:B------:R-:W-:-:S07]  /*0400*/  ISETP.NE.AND P1, PT, R16, RZ, PT ;  /* 0x000000ff1000720c */ /* 0x000fce0003f25270 */
[----:B------:R-:W-:Y:S06]  /*0410*/  @!P0 BRA `(.L_x_3) ;  /* 0x0000000000588947 */ /* 0x000fec0003800000 */
[----:B------:R-:W1:Y:S01]  /*0420*/  LDC.64 R8, c[0x0][0x390] ;  /* 0x0000e400ff087b82 */ /* 0x000e620000000a00 */
[----:B------:R-:W-:Y:S01]  /*0430*/  IMAD R7, R19, R17, R0 ;  /* 0x0000001113077224 */ /* 0x000fe200078e0200 */
[----:B------:R-:W-:-:S06]  /*0440*/  IADD3 R5, PT, PT, R14, R19, RZ ;  /* 0x000000130e057210 */ /* 0x000fcc0007ffe0ff */
[----:B------:R-:W2:Y:S01]  /*0450*/  LDC.64 R2, c[0x0][0x388] ;  /* 0x0000e200ff027b82 */ /* 0x000ea20000000a00 */
[----:B-1----:R-:W-:-:S04]  /*0460*/  IMAD.WIDE R8, R7, 0x4, R8 ;  /* 0x0000000407087825 */ /* 0x002fc800078e0208 */
[----:B------:R-:W-:Y:S02]  /*0470*/  IMAD.WIDE R10, R17, 0x4, R8 ;  /* 0x00000004110a7825 */ /* 0x000fe400078e0208 */
[----:B0-----:R-:W3:Y:S02]  /*0480*/  LDG.E R8, desc[UR6][R8.64] ;  /* 0x0000000608087981 */ /* 0x001ee4000c1e1900 */
[----:B--2---:R-:W-:-:S04]  /*0490*/  IMAD.WIDE R2, R5, 0x4, R2 ;  /* 0x0000000405027825 */ /* 0x004fc800078e0202 */
[C---:B------:R-:W-:Y:S01]  /*04a0*/  IMAD.WIDE R4, R17.reuse, 0x4, R10 ;  /* 0x0000000411047825 */ /* 0x040fe200078e020a */
[----:B------:R-:W3:Y:S04]  /*04b0*/  LDG.E R13, desc[UR6][R2.64] ;  /* 0x00000006020d7981 */ /* 0x000ee8000c1e1900 */
[----:B------:R-:W2:Y:S01]  /*04c0*/  LDG.E R10, desc[UR6][R10.64] ;  /* 0x000000060a0a7981 */ /* 0x000ea2000c1e1900 */
[----:B------:R-:W-:-:S03]  /*04d0*/  IMAD.WIDE R6, R17, 0x4, R4 ;  /* 0x0000000411067825 */ /* 0x000fc600078e0204 */
[----:B------:R-:W2:Y:S04]  /*04e0*/  LDG.E R12, desc[UR6][R2.64+0x4] ;  /* 0x00000406020c7981 */ /* 0x000ea8000c1e1900 */
[----:B------:R-:W4:Y:S04]  /*04f0*/  LDG.E R18, desc[UR6][R4.64] ;  /* 0x0000000604127981 */ /* 0x000f28000c1e1900 */
[----:B------:R-:W4:Y:S04]  /*0500*/  LDG.E R21, desc[UR6][R2.64+0x8] ;  /* 0x0000080602157981 */ /* 0x000f28000c1e1900 */
[----:B------:R-:W5:Y:S04]  /*0510*/  LDG.E R23, desc[UR6][R2.64+0xc] ;  /* 0x00000c0602177981 */ /* 0x000f68000c1e1900 */
[----:B------:R-:W5:Y:S01]  /*0520*/  LDG.E R6, desc[UR6][R6.64] ;  /* 0x0000000606067981 */ /* 0x000f62000c1e1900 */
[----:B------:R-:W-:Y:S01]  /*0530*/  IADD3 R19, PT, PT, R19, 0x4, RZ ;  /* 0x0000000413137810 */ /* 0x000fe20007ffe0ff */
[----:B---3--:R-:W-:-:S04]  /*0540*/  IMAD R13, R13, R8, R26 ;  /* 0x000000080d0d7224 */ /* 0x008fc800078e021a */
[----:B--2---:R-:W-:-:S04]  /*0550*/  IMAD R12, R12, R10, R13 ;  /* 0x0000000a0c0c7224 */ /* 0x004fc800078e020d */
[----:B----4-:R-:W-:-:S04]  /*0560*/  IMAD R12, R21, R18, R12 ;  /* 0x00000012150c7224 */ /* 0x010fc800078e020c */
[----:B-----5:R-:W-:-:S07]  /*0570*/  IMAD R26, R23, R6, R12 ;  /* 0x00000006171a7224 */ /* 0x020fce00078e020c */
.L_x_3:
[----:B------:R-:W-:Y:S05]  /*0580*/  @!P1 BRA `(.L_x_2) ;  /* 0x0000000000689947 */ /* 0x000fea0003800000 */
[----:B------:R-:W-:Y:S02]  /*0590*/  ISETP.NE.AND P0, PT, R16, 0x1, PT ;  /* 0x000000011000780c */ /* 0x000fe40003f05270 */
[----:B------:R-:W-:-:S04]  /*05a0*/  LOP3.LUT R2, R17, 0x1, RZ, 0xc0, !PT ;  /* 0x0000000111027812 */ /* 0x000fc800078ec0ff */
[----:B------:R-:W-:-:S07]  /*05b0*/  ISETP.NE.U32.AND P1, PT, R2, 0x1, PT ;  /* 0x000000010200780c */ /* 0x000fce0003f25070 */
[----:B------:R-:W1:Y:S01]  /*05c0*/  @P0 LDC.64 R8, c[0x0][0x390] ;  /* 0x0000e400ff080b82 */ /* 0x000e620000000a00 */
[C---:B------:R-:W-:Y:S01]  /*05d0*/  @P0 IMAD R13, R19.reuse, R17, R0 ;  /* 0x00000011130d0224 */ /* 0x040fe200078e0200 */
[----:B------:R-:W-:Y:S02]  /*05e0*/  @P0 IADD3 R11, PT, PT, R14, R19, RZ ;  /* 0x000000130e0b0210 */ /* 0x000fe40007ffe0ff */
[----:B------:R-:W-:-:S04]  /*05f0*/  @P0 IADD3 R19, PT, PT, R19, 0x2, RZ ;  /* 0x0000000213130810 */ /* 0x000fc80007ffe0ff */
[----:B------:R-:W2:Y:S08]  /*0600*/  @P0 LDC.64 R6, c[0x0][0x388] ;  /* 0x0000e200ff060b82 */ /* 0x000eb00000000a00 */
[----:B------:R-:W3:Y:S08]  /*0610*/  @!P1 LDC.64 R4, c[0x0][0x388] ;  /* 0x0000e200ff049b82 */ /* 0x000ef00000000a00 */
[----:B------:R-:W4:Y:S01]  /*0620*/  @!P1 LDC.64 R2, c[0x0][0x390] ;  /* 0x0000e400ff029b82 */ /* 0x000f220000000a00 */
[----:B-1----:R-:W-:Y:S01]  /*0630*/  @P0 IMAD.WIDE R8, R13, 0x4, R8 ;  /* 0x000000040d080825 */ /* 0x002fe200078e0208 */
[----:B------:R-:W-:-:S03]  /*0640*/  @!P1 IADD3 R13, PT, PT, R14, R19, RZ ;  /* 0x000000130e0d9210 */ /* 0x000fc60007ffe0ff */
[----:B------:R-:W-:Y:S01]  /*0650*/  @!P1 IMAD R19, R19, R17, R0 ;  /* 0x0000001113139224 */ /* 0x000fe200078e0200 */
[----:B0-----:R-:W5:Y:S01]  /*0660*/  @P0 LDG.E R12, desc[UR6][R8.64] ;  /* 0x00000006080c0981 */ /* 0x001f62000c1e1900 */
[----:B--2---:R-:W-:-:S04]  /*0670*/  @P0 IMAD.WIDE R6, R11, 0x4, R6 ;  /* 0x000000040b060825 */ /* 0x004fc800078e0206 */
[----:B------:R-:W-:Y:S01]  /*0680*/  @P0 IMAD.WIDE R10, R17, 0x4, R8 ;  /* 0x00000004110a0825 */ /* 0x000fe200078e0208 */
[----:B------:R-:W2:Y:S04]  /*0690*/  @P0 LDG.E R21, desc[UR6][R6.64+0x4] ;  /* 0x0000040606150981 */ /* 0x000ea8000c1e1900 */
[----:B------:R-:W5:Y:S01]  /*06a0*/  @P0 LDG.E R17, desc[UR6][R6.64] ;  /* 0x0000000606110981 */ /* 0x000f62000c1e1900 */
[----:B---3--:R-:W-:-:S03]  /*06b0*/  @!P1 IMAD.WIDE R4, R13, 0x4, R4 ;  /* 0x000000040d049825 */ /* 0x008fc600078e0204 */
[----:B------:R-:W2:Y:S01]  /*06c0*/  @P0 LDG.E R10, desc[UR6][R10.64] ;  /* 0x000000060a0a0981 */ /* 0x000ea2000c1e1900 */
[----:B----4-:R-:W-:-:S03]  /*06d0*/  @!P1 IMAD.WIDE R2, R19, 0x4, R2 ;  /* 0x0000000413029825 */ /* 0x010fc600078e0202 */
[----:B------:R-:W3:Y:S04]  /*06e0*/  @!P1 LDG.E R5, desc[UR6][R4.64] ;  /* 0x0000000604059981 */ /* 0x000ee8000c1e1900 */
[----:B------:R-:W3:Y:S01]  /*06f0*/  @!P1 LDG.E R2, desc[UR6][R2.64] ;  /* 0x0000000602029981 */ /* 0x000ee2000c1e1900 */
[----:B-----5:R-:W-:-:S04]  /*0700*/  @P0 IMAD R12, R17, R12, R26 ;  /* 0x0000000c110c0224 */ /* 0x020fc800078e021a */
[----:B--2---:R-:W-:-:S04]  /*0710*/  @P0 IMAD R26, R21, R10, R12 ;  /* 0x0000000a151a0224 */ /* 0x004fc800078e020c */
[----:B---3--:R-:W-:-:S07]  /*0720*/  @!P1 IMAD R26, R5, R2, R26 ;  /* 0x00000002051a9224 */ /* 0x008fce00078e021a */
.L_x_2:
[----:B------:R-:W1:Y:S01]  /*0730*/  LDC.64 R2, c[0x0][0x380] ;  /* 0x0000e000ff027b82 */ /* 0x000e620000000a00 */
[----:B------:R-:W2:Y:S02]  /*0740*/  LDCU UR4, c[0x0][0x360] ;  /* 0x00006c00ff0477ac */ /* 0x000ea40008000800 */
[----:B--2---:R-:W-:-:S04]  /*0750*/  IMAD R15, R15, UR4, R0 ;  /* 0x000000040f0f7c24 */ /* 0x004fc8000f8e0200 */
[----:B-1----:R-:W-:-:S05]  /*0760*/  IMAD.WIDE.U32 R2, R15, 0x4, R2 ;  /* 0x000000040f027825 */ /* 0x002fca00078e0002 */
[----:B0-----:R-:W-:Y:S01]  /*0770*/  STG.E desc[UR6][R2.64], R26 ;  /* 0x0000001a02007986 */ /* 0x001fe2000c101906 */
[----:B------:R-:W-:Y:S05]  /*0780*/  EXIT ;  /* 0x000000000000794d */ /* 0x000fea0003800000 */
.L_x_4:
[----:B------:R-:W-:-:S00]  /*0790*/  BRA `(.L_x_4) ;  /* 0xfffffffc00fc7947 */ /* 0x000fc0000383ffff */
[----:B------:R-:W-:-:S00]  /*07a0*/  NOP ;  /* 0x0000000000007918 */ /* 0x000fc00000000000 */
        /* <DEDUP_REMOVED lines=13> */
.L_x_5:


//--------------------- .nv.shared.reserved.0     --------------------------
	.section	.nv.shared.reserved.0,"aw",@nobits
	.weak		__nv_reservedSMEM_offset_0_alias
	.size		__nv_reservedSMEM_offset_0_alias, 0, 64
	.other		__nv_reservedSMEM_offset_0_alias,@"STO_CUDA_RESERVED_SHARED STV_DEFAULT"
__nv_reservedSMEM_offset_0_alias:
	.zero		0
	.zero		64


//--------------------- .nv.constant0._Z9mulKernelPiPKiS1_i --------------------------
	.section	.nv.constant0._Z9mulKernelPiPKiS1_i,"a",@progbits
	.sectionflags	@""
	.align	4
.nv.constant0._Z9mulKernelPiPKiS1_i:
	.zero		924


//--------------------- SYMBOLS --------------------------

	.type		.nv.reservedSmem.offset0,@object
	.size		.nv.reservedSmem.offset0,0x4
